//
// Generated by NVIDIA NVVM Compiler
//
// Compiler Build ID: CL-36424714
// Cuda compilation tools, release 13.0, V13.0.88
// Based on NVVM 20.0.0
//

.version 9.0
.target sm_100
.address_size 64

	// .globl	_Z10matrixMultPiS_S_i
// _ZZ10matrixMultPiS_S_iE10mxA_shared has been demoted
// _ZZ10matrixMultPiS_S_iE10mxB_shared has been demoted

.visible .entry _Z10matrixMultPiS_S_i(
	.param .u64 .ptr .align 1 _Z10matrixMultPiS_S_i_param_0,
	.param .u64 .ptr .align 1 _Z10matrixMultPiS_S_i_param_1,
	.param .u64 .ptr .align 1 _Z10matrixMultPiS_S_i_param_2,
	.param .u32 _Z10matrixMultPiS_S_i_param_3
)
{
	.reg .pred 	%p<4>;
	.reg .b32 	%r<140>;
	.reg .b64 	%rd<13>;
	// demoted variable
	.shared .align 4 .b8 _ZZ10matrixMultPiS_S_iE10mxA_shared[4096];
	// demoted variable
	.shared .align 4 .b8 _ZZ10matrixMultPiS_S_iE10mxB_shared[4096];
	ld.param.u64 	%rd3, [_Z10matrixMultPiS_S_i_param_0];
	ld.param.u64 	%rd4, [_Z10matrixMultPiS_S_i_param_1];
	ld.param.u64 	%rd5, [_Z10matrixMultPiS_S_i_param_2];
	ld.param.u32 	%r23, [_Z10matrixMultPiS_S_i_param_3];
	mov.u32 	%r25, %ctaid.y;
	shl.b32 	%r26, %r25, 5;
	mov.u32 	%r1, %tid.y;
	add.s32 	%r2, %r26, %r1;
	mov.u32 	%r27, %ctaid.x;
	shl.b32 	%r3, %r27, 5;
	mov.u32 	%r4, %tid.x;
	add.s32 	%r5, %r3, %r4;
	setp.lt.s32 	%p1, %r23, 1;
	mov.b32 	%r139, 0;
	@%p1 bra 	$L__BB0_3;
	add.s32 	%r29, %r23, 31;
	shr.u32 	%r30, %r29, 5;
	shl.b32 	%r31, %r1, 7;
	mov.u32 	%r32, _ZZ10matrixMultPiS_S_iE10mxA_shared;
	add.s32 	%r6, %r32, %r31;
	shl.b32 	%r33, %r4, 2;
	add.s32 	%r7, %r6, %r33;
	mov.u32 	%r34, _ZZ10matrixMultPiS_S_iE10mxB_shared;
	add.s32 	%r9, %r34, %r33;
	add.s32 	%r8, %r9, %r31;
	neg.s32 	%r137, %r30;
	mad.lo.s32 	%r136, %r23, %r2, %r4;
	mad.lo.s32 	%r35, %r1, %r23, %r4;
	add.s32 	%r135, %r35, %r3;
	shl.b32 	%r13, %r23, 5;
	cvta.to.global.u64 	%rd1, %rd3;
	cvta.to.global.u64 	%rd2, %rd4;
	mov.b32 	%r139, 0;
$L__BB0_2:
	mul.wide.u32 	%rd6, %r136, 4;
	add.s64 	%rd7, %rd1, %rd6;
	ld.global.u32 	%r36, [%rd7];
	st.shared.u32 	[%r7], %r36;
	mul.wide.u32 	%rd8, %r135, 4;
	add.s64 	%rd9, %rd2, %rd8;
	ld.global.u32 	%r37, [%rd9];
	st.shared.u32 	[%r8], %r37;
	bar.sync 	0;
	ld.shared.u32 	%r38, [%r6];
	ld.shared.u32 	%r39, [%r9];
	mad.lo.s32 	%r40, %r39, %r38, %r139;
	ld.shared.u32 	%r41, [%r6+4];
	ld.shared.u32 	%r42, [%r9+128];
	mad.lo.s32 	%r43, %r42, %r41, %r40;
	ld.shared.u32 	%r44, [%r6+8];
	ld.shared.u32 	%r45, [%r9+256];
	mad.lo.s32 	%r46, %r45, %r44, %r43;
	ld.shared.u32 	%r47, [%r6+12];
	ld.shared.u32 	%r48, [%r9+384];
	mad.lo.s32 	%r49, %r48, %r47, %r46;
	ld.shared.u32 	%r50, [%r6+16];
	ld.shared.u32 	%r51, [%r9+512];
	mad.lo.s32 	%r52, %r51, %r50, %r49;
	ld.shared.u32 	%r53, [%r6+20];
	ld.shared.u32 	%r54, [%r9+640];
	mad.lo.s32 	%r55, %r54, %r53, %r52;
	ld.shared.u32 	%r56, [%r6+24];
	ld.shared.u32 	%r57, [%r9+768];
	mad.lo.s32 	%r58, %r57, %r56, %r55;
	ld.shared.u32 	%r59, [%r6+28];
	ld.shared.u32 	%r60, [%r9+896];
	mad.lo.s32 	%r61, %r60, %r59, %r58;
	ld.shared.u32 	%r62, [%r6+32];
	ld.shared.u32 	%r63, [%r9+1024];
	mad.lo.s32 	%r64, %r63, %r62, %r61;
	ld.shared.u32 	%r65, [%r6+36];
	ld.shared.u32 	%r66, [%r9+1152];
	mad.lo.s32 	%r67, %r66, %r65, %r64;
	ld.shared.u32 	%r68, [%r6+40];
	ld.shared.u32 	%r69, [%r9+1280];
	mad.lo.s32 	%r70, %r69, %r68, %r67;
	ld.shared.u32 	%r71, [%r6+44];
	ld.shared.u32 	%r72, [%r9+1408];
	mad.lo.s32 	%r73, %r72, %r71, %r70;
	ld.shared.u32 	%r74, [%r6+48];
	ld.shared.u32 	%r75, [%r9+1536];
	mad.lo.s32 	%r76, %r75, %r74, %r73;
	ld.shared.u32 	%r77, [%r6+52];
	ld.shared.u32 	%r78, [%r9+1664];
	mad.lo.s32 	%r79, %r78, %r77, %r76;
	ld.shared.u32 	%r80, [%r6+56];
	ld.shared.u32 	%r81, [%r9+1792];
	mad.lo.s32 	%r82, %r81, %r80, %r79;
	ld.shared.u32 	%r83, [%r6+60];
	ld.shared.u32 	%r84, [%r9+1920];
	mad.lo.s32 	%r85, %r84, %r83, %r82;
	ld.shared.u32 	%r86, [%r6+64];
	ld.shared.u32 	%r87, [%r9+2048];
	mad.lo.s32 	%r88, %r87, %r86, %r85;
	ld.shared.u32 	%r89, [%r6+68];
	ld.shared.u32 	%r90, [%r9+2176];
	mad.lo.s32 	%r91, %r90, %r89, %r88;
	ld.shared.u32 	%r92, [%r6+72];
	ld.shared.u32 	%r93, [%r9+2304];
	mad.lo.s32 	%r94, %r93, %r92, %r91;
	ld.shared.u32 	%r95, [%r6+76];
	ld.shared.u32 	%r96, [%r9+2432];
	mad.lo.s32 	%r97, %r96, %r95, %r94;
	ld.shared.u32 	%r98, [%r6+80];
	ld.shared.u32 	%r99, [%r9+2560];
	mad.lo.s32 	%r100, %r99, %r98, %r97;
	ld.shared.u32 	%r101, [%r6+84];
	ld.shared.u32 	%r102, [%r9+2688];
	mad.lo.s32 	%r103, %r102, %r101, %r100;
	ld.shared.u32 	%r104, [%r6+88];
	ld.shared.u32 	%r105, [%r9+2816];
	mad.lo.s32 	%r106, %r105, %r104, %r103;
	ld.shared.u32 	%r107, [%r6+92];
	ld.shared.u32 	%r108, [%r9+2944];
	mad.lo.s32 	%r109, %r108, %r107, %r106;
	ld.shared.u32 	%r110, [%r6+96];
	ld.shared.u32 	%r111, [%r9+3072];
	mad.lo.s32 	%r112, %r111, %r110, %r109;
	ld.shared.u32 	%r113, [%r6+100];
	ld.shared.u32 	%r114, [%r9+3200];
	mad.lo.s32 	%r115, %r114, %r113, %r112;
	ld.shared.u32 	%r116, [%r6+104];
	ld.shared.u32 	%r117, [%r9+3328];
	mad.lo.s32 	%r118, %r117, %r116, %r115;
	ld.shared.u32 	%r119, [%r6+108];
	ld.shared.u32 	%r120, [%r9+3456];
	mad.lo.s32 	%r121, %r120, %r119, %r118;
	ld.shared.u32 	%r122, [%r6+112];
	ld.shared.u32 	%r123, [%r9+3584];
	mad.lo.s32 	%r124, %r123, %r122, %r121;
	ld.shared.u32 	%r125, [%r6+116];
	ld.shared.u32 	%r126, [%r9+3712];
	mad.lo.s32 	%r127, %r126, %r125, %r124;
	ld.shared.u32 	%r128, [%r6+120];
	ld.shared.u32 	%r129, [%r9+3840];
	mad.lo.s32 	%r130, %r129, %r128, %r127;
	ld.shared.u32 	%r131, [%r6+124];
	ld.shared.u32 	%r132, [%r9+3968];
	mad.lo.s32 	%r139, %r132, %r131, %r130;
	bar.sync 	0;
	add.s32 	%r137, %r137, 1;
	setp.ne.s32 	%p2, %r137, 0;
	add.s32 	%r136, %r136, 32;
	add.s32 	%r135, %r135, %r13;
	@%p2 bra 	$L__BB0_2;
$L__BB0_3:
	max.s32 	%r133, %r2, %r5;
	setp.ge.s32 	%p3, %r133, %r23;
	@%p3 bra 	$L__BB0_5;
	mad.lo.s32 	%r134, %r23, %r2, %r5;
	cvta.to.global.u64 	%rd10, %rd5;
	mul.wide.s32 	%rd11, %r134, 4;
	add.s64 	%rd12, %rd10, %rd11;
	st.global.u32 	[%rd12], %r139;
$L__BB0_5:
	ret;

}


// ===== COMPILED SASS (sm_100) =====

	.target	sm_100

	.elftype	@"ET_EXEC"


//--------------------- .note.nv.tkinfo           --------------------------
	.section	.note.nv.tkinfo,"",@"SHT_NOTE"
	.sectionflags	@"SHF_NOTE_NV_TKINFO"
	.tkinfo
        /*0018*/ 	.word	0x00000002
        /*0030*/ 	.string	""
        /*0030*/ 	.string	"ptxas"
        /*0030*/ 	.string	"Cuda compilation tools, release 13.0, V13.0.88"
        /*0030*/ 	.string	"Build cuda_13.0.r13.0/compiler.36424714_0"
        /*0030*/ 	.string	"-arch sm_100 -m 64 "



//--------------------- .note.nv.cuinfo           --------------------------
	.section	.note.nv.cuinfo,"",@"SHT_NOTE"
	.sectionflags	@"SHF_NOTE_NV_CUINFO"
        /*0018*/ 	.short	0x0002
        /*001a*/ 	.short	0x0064
        /*001c*/ 	.short	0x0082
	.zero		2


//--------------------- .nv.info                  --------------------------
	.section	.nv.info,"",@"SHT_CUDA_INFO"
	.align	4


	//----- nvinfo : EIATTR_REGCOUNT
	.align		4
        /*0000*/ 	.byte	0x04, 0x2f
        /*0002*/ 	.short	(.L_1 - .L_0)
	.align		4
.L_0:
        /*0004*/ 	.word	index@(_Z10matrixMultPiS_S_i)
        /*0008*/ 	.word	0x0000001e


	//----- nvinfo : EIATTR_FRAME_SIZE
	.align		4
.L_1:
        /*000c*/ 	.byte	0x04, 0x11
        /*000e*/ 	.short	(.L_3 - .L_2)
	.align		4
.L_2:
        /*0010*/ 	.word	index@(_Z10matrixMultPiS_S_i)
        /*0014*/ 	.word	0x00000000


	//----- nvinfo : EIATTR_MIN_STACK_SIZE
	.align		4
.L_3:
        /*0018*/ 	.byte	0x04, 0x12
        /*001a*/ 	.short	(.L_5 - .L_4)
	.align		4
.L_4:
        /*001c*/ 	.word	index@(_Z10matrixMultPiS_S_i)
        /*0020*/ 	.word	0x00000000
.L_5:


//--------------------- .nv.compat                --------------------------
	.section	.nv.compat,"",@"SHT_CUDA_COMPAT_INFO"
	.align	4
        /*0000*/ 	.byte	0x02, 0x09, 0x00, 0x00, 0x02, 0x02, 0x01, 0x00, 0x02, 0x05, 0x05, 0x00, 0x03, 0x07, 0x01, 0x01
        /*0010*/ 	.byte	0x02, 0x03, 0x00, 0x00, 0x02, 0x06, 0x01, 0x00, 0x04, 0x0b, 0x08, 0x00, 0x09, 0x00, 0x00, 0x00
        /*0020*/ 	.byte	0x00, 0x00, 0x00, 0x00


//--------------------- .nv.info._Z10matrixMultPiS_S_i --------------------------
	.section	.nv.info._Z10matrixMultPiS_S_i,"",@"SHT_CUDA_INFO"
	.sectionflags	@""
	.align	4


	//----- nvinfo : EIATTR_CUDA_API_VERSION
	.align		4
        /*0000*/ 	.byte	0x04, 0x37
        /*0002*/ 	.short	(.L_7 - .L_6)
.L_6:
        /*0004*/ 	.word	0x00000082


	//----- nvinfo : EIATTR_KPARAM_INFO
	.align		4
.L_7:
        /*0008*/ 	.byte	0x04, 0x17
        /*000a*/ 	.short	(.L_9 - .L_8)
.L_8:
        /*000c*/ 	.word	0x00000000
        /*0010*/ 	.short	0x0003
        /*0012*/ 	.short	0x0018
        /*0014*/ 	.byte	0x00, 0xf0, 0x11, 0x00


	//----- nvinfo : EIATTR_KPARAM_INFO
	.align		4
.L_9:
        /*0018*/ 	.byte	0x04, 0x17
        /*001a*/ 	.short	(.L_11 - .L_10)
.L_10:
        /*001c*/ 	.word	0x00000000
        /*0020*/ 	.short	0x0002
        /*0022*/ 	.short	0x0010
        /*0024*/ 	.byte	0x00, 0xf5, 0x21, 0x00


	//----- nvinfo : EIATTR_KPARAM_INFO
	.align		4
.L_11:
        /*0028*/ 	.byte	0x04, 0x17
        /*002a*/ 	.short	(.L_13 - .L_12)
.L_12:
        /*002c*/ 	.word	0x00000000
        /*0030*/ 	.short	0x0001
        /*0032*/ 	.short	0x0008
        /*0034*/ 	.byte	0x00, 0xf5, 0x21, 0x00


	//----- nvinfo : EIATTR_KPARAM_INFO
	.align		4
.L_13:
        /*0038*/ 	.byte	0x04, 0x17
        /*003a*/ 	.short	(.L_15 - .L_14)
.L_14:
        /*003c*/ 	.word	0x00000000
        /*0040*/ 	.short	0x0000
        /*0042*/ 	.short	0x0000
        /*0044*/ 	.byte	0x00, 0xf5, 0x21, 0x00


	//----- nvinfo : EIATTR_SPARSE_MMA_MASK
	.align		4
.L_15:
        /*0048*/ 	.byte	0x03, 0x50
        /*004a*/ 	.short	0x0000


	//----- nvinfo : EIATTR_MAXREG_COUNT
	.align		4
        /*004c*/ 	.byte	0x03, 0x1b
        /*004e*/ 	.short	0x00ff


	//----- nvinfo : EIATTR_NUM_BARRIERS
	.align		4
        /*0050*/ 	.byte	0x02, 0x4c
        /*0052*/ 	.byte	0x01
	.zero		1


	//----- nvinfo : EIATTR_MERCURY_ISA_VERSION
	.align		4
        /*0054*/ 	.byte	0x03, 0x5f
        /*0056*/ 	.short	0x0101


	//----- nvinfo : EIATTR_VRC_CTA_INIT_COUNT
	.align		4
        /*0058*/ 	.byte	0x02, 0x4a
	.zero		1
	.zero		1


	//----- nvinfo : EIATTR_EXIT_INSTR_OFFSETS
	.align		4
        /*005c*/ 	.byte	0x04, 0x1c
        /*005e*/ 	.short	(.L_17 - .L_16)


	//   ....[0]....
.L_16:
        /*0060*/ 	.word	0x00000750


	//   ....[1]....
        /*0064*/ 	.word	0x000007a0


	//----- nvinfo : EIATTR_CBANK_PARAM_SIZE
	.align		4
.L_17:
        /*0068*/ 	.byte	0x03, 0x19
        /*006a*/ 	.short	0x001c


	//----- nvinfo : EIATTR_PARAM_CBANK
	.align		4
        /*006c*/ 	.byte	0x04, 0x0a
        /*006e*/ 	.short	(.L_19 - .L_18)
	.align		4
.L_18:
        /*0070*/ 	.word	index@(.nv.constant0._Z10matrixMultPiS_S_i)
        /*0074*/ 	.short	0x0380
        /*0076*/ 	.short	0x001c


	//----- nvinfo : EIATTR_SW_WAR
	.align		4
.L_19:
        /*0078*/ 	.byte	0x04, 0x36
        /*007a*/ 	.short	(.L_21 - .L_20)
.L_20:
        /*007c*/ 	.word	0x00000008
.L_21:


//--------------------- .nv.callgraph             --------------------------
	.section	.nv.callgraph,"",@"SHT_CUDA_CALLGRAPH"
	.align	4
	.sectionentsize	8
	.align		4
        /*0000*/ 	.word	0x00000000
	.align		4
        /*0004*/ 	.word	0xffffffff
	.align		4
        /*0008*/ 	.word	0x00000000
	.align		4
        /*000c*/ 	.word	0xfffffffe
	.align		4
        /*0010*/ 	.word	0x00000000
	.align		4
        /*0014*/ 	.word	0xfffffffd
	.align		4
        /*0018*/ 	.word	0x00000000
	.align		4
        /*001c*/ 	.word	0xfffffffc


//--------------------- .text._Z10matrixMultPiS_S_i --------------------------
	.section	.text._Z10matrixMultPiS_S_i,"ax",@progbits
	.align	128
        .global         _Z10matrixMultPiS_S_i
        .type           _Z10matrixMultPiS_S_i,@function
        .size           _Z10matrixMultPiS_S_i,(.L_x_3 - _Z10matrixMultPiS_S_i)
        .other          _Z10matrixMultPiS_S_i,@"STO_CUDA_ENTRY STV_DEFAULT"
_Z10matrixMultPiS_S_i:
.text._Z10matrixMultPiS_S_i:
[----:B------:R-:W-:Y:S01]  /*0000*/  LDC R1, c[0x0][0x37c] ;  /* 0x0000df00ff017b82 */ /* 0x000fe20000000800 */
[----:B------:R-:W0:Y:S07]  /*0010*/  S2R R18, SR_CTAID.Y ;  /* 0x0000000000127919 */ /* 0x000e2e0000002600 */
[----:B------:R-:W1:Y:S01]  /*0020*/  LDC R0, c[0x0][0x398] ;  /* 0x0000e600ff007b82 */ /* 0x000e620000000800 */
[----:B------:R-:W2:Y:S01]  /*0030*/  LDCU.64 UR8, c[0x0][0x358] ;  /* 0x00006b00ff0877ac */ /* 0x000ea20008000a00 */
[----:B------:R-:W-:Y:S01]  /*0040*/  HFMA2 R19, -RZ, RZ, 0, 0 ;  /* 0x00000000ff137431 */ /* 0x000fe200000001ff */
[----:B------:R-:W0:Y:S01]  /*0050*/  S2R R5, SR_TID.Y ;  /* 0x0000000000057919 */ /* 0x000e220000002200 */
[----:B------:R-:W3:Y:S01]  /*0060*/  S2R R2, SR_CTAID.X ;  /* 0x0000000000027919 */ /* 0x000ee20000002500 */
[----:B------:R-:W3:Y:S01]  /*0070*/  S2R R7, SR_TID.X ;  /* 0x0000000000077919 */ /* 0x000ee20000002100 */
[----:B-1----:R-:W-:-:S02]  /*0080*/  ISETP.GE.AND P1, PT, R0, 0x1, PT ;  /* 0x000000010000780c */ /* 0x002fc40003f26270 */
[----:B0-----:R-:W-:Y:S02]  /*0090*/  LEA R18, R18, R5, 0x5 ;  /* 0x0000000512127211 */ /* 0x001fe400078e28ff */
[----:B---3--:R-:W-:-:S04]  /*00a0*/  LEA R17, R2, R7, 0x5 ;  /* 0x0000000702117211 */ /* 0x008fc800078e28ff */
[----:B------:R-:W-:-:S04]  /*00b0*/  VIMNMX R3, PT, PT, R18, R17, !PT ;  /* 0x0000001112037248 */ /* 0x000fc80007fe0100 */
[----:B------:R-:W-:Y:S01]  /*00c0*/  ISETP.GE.AND P0, PT, R3, R0, PT ;  /* 0x000000000300720c */ /* 0x000fe20003f06270 */
[----:B--2---:R-:W-:-:S12]  /*00d0*/  @!P1 BRA `(.L_x_0) ;  /* 0x00000004009c9947 */ /* 0x004fd80003800000 */
[----:B------:R-:W0:Y:S01]  /*00e0*/  S2UR UR6, SR_CgaCtaId ;  /* 0x00000000000679c3 */ /* 0x000e220000008800 */
[----:B------:R-:W-:Y:S01]  /*00f0*/  UMOV UR4, 0x400 ;  /* 0x0000040000047882 */ /* 0x000fe20000000000 */
[----:B------:R-:W-:Y:S01]  /*0100*/  IADD3 R4, PT, PT, R0, 0x1f, RZ ;  /* 0x0000001f00047810 */ /* 0x000fe20007ffe0ff */
[----:B------:R-:W-:Y:S01]  /*0110*/  UIADD3 UR5, UPT, UPT, UR4, 0x1000, URZ ;  /* 0x0000100004057890 */ /* 0x000fe2000fffe0ff */
[-CC-:B------:R-:W-:Y:S01]  /*0120*/  IMAD R3, R5, R0.reuse, R7.reuse ;  /* 0x0000000005037224 */ /* 0x180fe200078e0207 */
[----:B------:R-:W-:Y:S02]  /*0130*/  MOV R19, RZ ;  /* 0x000000ff00137202 */ /* 0x000fe40000000f00 */
[----:B------:R-:W-:Y:S01]  /*0140*/  SHF.R.U32.HI R4, RZ, 0x5, R4 ;  /* 0x00000005ff047819 */ /* 0x000fe20000011604 */
[----:B------:R-:W1:Y:S01]  /*0150*/  LDC.64 R22, c[0x0][0x380] ;  /* 0x0000e000ff167b82 */ /* 0x000e620000000a00 */
[----:B------:R-:W-:Y:S01]  /*0160*/  LEA R3, R2, R3, 0x5 ;  /* 0x0000000302037211 */ /* 0x000fe200078e28ff */
[----:B------:R-:W-:Y:S01]  /*0170*/  IMAD R2, R18, R0, R7 ;  /* 0x0000000012027224 */ /* 0x000fe200078e0207 */
[----:B------:R-:W-:-:S05]  /*0180*/  IADD3 R4, PT, PT, -R4, RZ, RZ ;  /* 0x000000ff04047210 */ /* 0x000fca0007ffe1ff */
[----:B------:R-:W2:Y:S01]  /*0190*/  LDC.64 R20, c[0x0][0x388] ;  /* 0x0000e200ff147b82 */ /* 0x000ea20000000a00 */
[----:B0-----:R-:W-:Y:S02]  /*01a0*/  ULEA UR4, UR6, UR4, 0x18 ;  /* 0x0000000406047291 */ /* 0x001fe4000f8ec0ff */
[----:B------:R-:W-:-:S04]  /*01b0*/  ULEA UR5, UR6, UR5, 0x18 ;  /* 0x0000000506057291 */ /* 0x000fc8000f8ec0ff */
[----:B------:R-:W-:Y:S02]  /*01c0*/  LEA R16, R5, UR4, 0x7 ;  /* 0x0000000405107c11 */ /* 0x000fe4000f8e38ff */
[C---:B------:R-:W-:Y:S02]  /*01d0*/  LEA R6, R7.reuse, UR5, 0x2 ;  /* 0x0000000507067c11 */ /* 0x040fe4000f8e10ff */
[----:B------:R-:W-:Y:S02]  /*01e0*/  LEA R7, R7, R16, 0x2 ;  /* 0x0000001007077211 */ /* 0x000fe400078e10ff */
[----:B------:R-:W-:-:S07]  /*01f0*/  LEA R5, R5, R6, 0x7 ;  /* 0x0000000605057211 */ /* 0x000fce00078e38ff */
.L_x_1:
[----:B-1----:R-:W-:-:S04]  /*0200*/  IMAD.WIDE.U32 R8, R2, 0x4, R22 ;  /* 0x0000000402087825 */ /* 0x002fc800078e0016 */
[----:B--2---:R-:W-:Y:S02]  /*0210*/  IMAD.WIDE.U32 R10, R3, 0x4, R20 ;  /* 0x00000004030a7825 */ /* 0x004fe400078e0014 */
[----:B------:R-:W2:Y:S04]  /*0220*/  LDG.E R8, desc[UR8][R8.64] ;  /* 0x0000000808087981 */ /* 0x000ea8000c1e1900 */
[----:B------:R-:W3:Y:S01]  /*0230*/  LDG.E R24, desc[UR8][R10.64] ;  /* 0x000000080a187981 */ /* 0x000ee2000c1e1900 */
[----:B------:R-:W-:Y:S02]  /*0240*/  IADD3 R4, PT, PT, R4, 0x1, RZ ;  /* 0x0000000104047810 */ /* 0x000fe40007ffe0ff */
[----:B------:R-:W-:Y:S02]  /*0250*/  IADD3 R2, PT, PT, R2, 0x20, RZ ;  /* 0x0000002002027810 */ /* 0x000fe40007ffe0ff */
[----:B------:R-:W-:-:S02]  /*0260*/  ISETP.NE.AND P1, PT, R4, RZ, PT ;  /* 0x000000ff0400720c */ /* 0x000fc40003f25270 */
[----:B------:R-:W-:Y:S01]  /*0270*/  LEA R3, R0, R3, 0x5 ;  /* 0x0000000300037211 */ /* 0x000fe200078e28ff */
[----:B--2---:R-:W-:Y:S04]  /*0280*/  STS [R7], R8 ;  /* 0x0000000807007388 */ /* 0x004fe80000000800 */
[----:B---3--:R-:W-:Y:S01]  /*0290*/  STS [R5], R24 ;  /* 0x0000001805007388 */ /* 0x008fe20000000800 */
[----:B------:R-:W-:Y:S06]  /*02a0*/  BAR.SYNC.DEFER_BLOCKING 0x0 ;  /* 0x0000000000007b1d */ /* 0x000fec0000010000 */
[----:B------:R-:W-:Y:S04]  /*02b0*/  LDS R26, [R6] ;  /* 0x00000000061a7984 */ /* 0x000fe80000000800 */
[----:B------:R-:W0:Y:S04]  /*02c0*/  LDS.128 R12, [R16] ;  /* 0x00000000100c7984 */ /* 0x000e280000000c00 */
[----:B------:R-:W1:Y:S04]  /*02d0*/  LDS R27, [R6+0x80] ;  /* 0x00008000061b7984 */ /* 0x000e680000000800 */
[----:B------:R-:W2:Y:S04]  /*02e0*/  LDS R25, [R6+0x100] ;  /* 0x0001000006197984 */ /* 0x000ea80000000800 */
[----:B------:R-:W-:Y:S04]  /*02f0*/  LDS.128 R8, [R16+0x10] ;  /* 0x0000100010087984 */ /* 0x000fe80000000c00 */
[----:B------:R-:W-:Y:S01]  /*0300*/  LDS R24, [R6+0x380] ;  /* 0x0003800006187984 */ /* 0x000fe20000000800 */
[----:B0-----:R-:W-:-:S03]  /*0310*/  IMAD R12, R12, R26, R19 ;  /* 0x0000001a0c0c7224 */ /* 0x001fc600078e0213 */
[----:B------:R-:W0:Y:S01]  /*0320*/  LDS R19, [R6+0x180] ;  /* 0x0001800006137984 */ /* 0x000e220000000800 */
[----:B-1----:R-:W-:-:S03]  /*0330*/  IMAD R13, R27, R13, R12 ;  /* 0x0000000d1b0d7224 */ /* 0x002fc600078e020c */
[----:B------:R-:W1:Y:S01]  /*0340*/  LDS R26, [R6+0x200] ;  /* 0x00020000061a7984 */ /* 0x000e620000000800 */
[----:B--2---:R-:W-:-:S03]  /*0350*/  IMAD R14, R25, R14, R13 ;  /* 0x0000000e190e7224 */ /* 0x004fc600078e020d */
[----:B------:R-:W2:Y:S04]  /*0360*/  LDS R12, [R6+0x280] ;  /* 0x00028000060c7984 */ /* 0x000ea80000000800 */
[----:B------:R-:W-:Y:S01]  /*0370*/  LDS R25, [R6+0x400] ;  /* 0x0004000006197984 */ /* 0x000fe20000000800 */
[----:B0-----:R-:W-:-:S03]  /*0380*/  IMAD R15, R19, R15, R14 ;  /* 0x0000000f130f7224 */ /* 0x001fc600078e020e */
[----:B------:R-:W0:Y:S01]  /*0390*/  LDS R19, [R6+0x300] ;  /* 0x0003000006137984 */ /* 0x000e220000000800 */
[----:B-1----:R-:W-:-:S03]  /*03a0*/  IMAD R8, R8, R26, R15 ;  /* 0x0000001a08087224 */ /* 0x002fc600078e020f */
[----:B------:R-:W-:Y:S01]  /*03b0*/  LDS R26, [R6+0xa00] ;  /* 0x000a0000061a7984 */ /* 0x000fe20000000800 */
[----:B--2---:R-:W-:-:S03]  /*03c0*/  IMAD R9, R12, R9, R8 ;  /* 0x000000090c097224 */ /* 0x004fc600078e0208 */
[----:B------:R-:W1:Y:S04]  /*03d0*/  LDS.128 R12, [R16+0x20] ;  /* 0x00002000100c7984 */ /* 0x000e680000000c00 */
[----:B------:R-:W2:Y:S01]  /*03e0*/  LDS R8, [R6+0x480] ;  /* 0x0004800006087984 */ /* 0x000ea20000000800 */
[----:B0-----:R-:W-:-:S03]  /*03f0*/  IMAD R10, R19, R10, R9 ;  /* 0x0000000a130a7224 */ /* 0x001fc600078e0209 */
[----:B------:R-:W0:Y:S01]  /*0400*/  LDS R19, [R6+0x500] ;  /* 0x0005000006137984 */ /* 0x000e220000000800 */
[----:B------:R-:W-:-:S03]  /*0410*/  IMAD R11, R24, R11, R10 ;  /* 0x0000000b180b7224 */ /* 0x000fc600078e020a */
[----:B------:R-:W3:Y:S01]  /*0420*/  LDS R24, [R6+0x580] ;  /* 0x0005800006187984 */ /* 0x000ee20000000800 */
[----:B-1----:R-:W-:-:S03]  /*0430*/  IMAD R11, R12, R25, R11 ;  /* 0x000000190c0b7224 */ /* 0x002fc600078e020b */
[----:B------:R-:W-:Y:S01]  /*0440*/  LDS R25, [R6+0x600] ;  /* 0x0006000006197984 */ /* 0x000fe20000000800 */
[----:B--2---:R-:W-:-:S03]  /*0450*/  IMAD R13, R8, R13, R11 ;  /* 0x0000000d080d7224 */ /* 0x004fc600078e020b */
[----:B------:R-:W1:Y:S04]  /*0460*/  LDS.128 R8, [R16+0x30] ;  /* 0x0000300010087984 */ /* 0x000e680000000c00 */
[----:B------:R-:W2:Y:S01]  /*0470*/  LDS R12, [R6+0x680] ;  /* 0x00068000060c7984 */ /* 0x000ea20000000800 */
[----:B0-----:R-:W-:-:S03]  /*0480*/  IMAD R14, R19, R14, R13 ;  /* 0x0000000e130e7224 */ /* 0x001fc600078e020d */
[----:B------:R-:W0:Y:S01]  /*0490*/  LDS R19, [R6+0x700] ;  /* 0x0007000006137984 */ /* 0x000e220000000800 */
[----:B---3--:R-:W-:-:S03]  /*04a0*/  IMAD R15, R24, R15, R14 ;  /* 0x0000000f180f7224 */ /* 0x008fc600078e020e */
        /* <DEDUP_REMOVED lines=16> */
[----:B------:R-:W-:Y:S01]  /*05b0*/  LDS R19, [R6+0xd00] ;  /* 0x000d000006137984 */ /* 0x000fe20000000800 */
[----:B---3--:R-:W-:-:S03]  /*05c0*/  IMAD R15, R24, R15, R14 ;  /* 0x0000000f180f7224 */ /* 0x008fc600078e020e */
[----:B------:R-:W-:Y:S01]  /*05d0*/  LDS R24, [R6+0xc80] ;  /* 0x000c800006187984 */ /* 0x000fe20000000800 */
[----:B-1----:R-:W-:-:S03]  /*05e0*/  IMAD R15, R8, R26, R15 ;  /* 0x0000001a080f7224 */ /* 0x002fc600078e020f */
[----:B------:R-:W0:Y:S01]  /*05f0*/  LDS R8, [R6+0xb80] ;  /* 0x000b800006087984 */ /* 0x000e220000000800 */
[----:B------:R-:W-:-:S03]  /*0600*/  IMAD R9, R12, R9, R15 ;  /* 0x000000090c097224 */ /* 0x000fc600078e020f */
[----:B------:R-:W-:Y:S01]  /*0610*/  LDS R26, [R6+0xc00] ;  /* 0x000c0000061a7984 */ /* 0x000fe20000000800 */
[----:B--2---:R-:W-:-:S03]  /*0620*/  IMAD R9, R25, R10, R9 ;  /* 0x0000000a19097224 */ /* 0x004fc600078e0209 */
[----:B------:R-:W1:Y:S04]  /*0630*/  LDS.128 R12, [R16+0x60] ;  /* 0x00006000100c7984 */ /* 0x000e680000000c00 */
[----:B------:R-:W-:Y:S01]  /*0640*/  LDS R25, [R6+0xe00] ;  /* 0x000e000006197984 */ /* 0x000fe20000000800 */
[----:B0-----:R-:W-:-:S04]  /*0650*/  IMAD R9, R8, R11, R9 ;  /* 0x0000000b08097224 */ /* 0x001fc800078e0209 */
[----:B-1----:R-:W-:Y:S02]  /*0660*/  IMAD R9, R12, R26, R9 ;  /* 0x0000001a0c097224 */ /* 0x002fe400078e0209 */
[----:B------:R-:W0:Y:S02]  /*0670*/  LDS R12, [R6+0xd80] ;  /* 0x000d8000060c7984 */ /* 0x000e240000000800 */
[----:B------:R-:W-:Y:S02]  /*0680*/  IMAD R13, R24, R13, R9 ;  /* 0x0000000d180d7224 */ /* 0x000fe400078e0209 */
[----:B------:R-:W1:Y:S02]  /*0690*/  LDS.128 R8, [R16+0x70] ;  /* 0x0000700010087984 */ /* 0x000e640000000c00 */
[----:B------:R-:W-:Y:S02]  /*06a0*/  IMAD R13, R19, R14, R13 ;  /* 0x0000000e130d7224 */ /* 0x000fe400078e020d */
[----:B------:R-:W2:Y:S04]  /*06b0*/  LDS R24, [R6+0xe80] ;  /* 0x000e800006187984 */ /* 0x000ea80000000800 */
[----:B------:R-:W3:Y:S04]  /*06c0*/  LDS R14, [R6+0xf00] ;  /* 0x000f0000060e7984 */ /* 0x000ee80000000800 */
[----:B------:R-:W4:Y:S01]  /*06d0*/  LDS R19, [R6+0xf80] ;  /* 0x000f800006137984 */ /* 0x000f220000000800 */
[----:B0-----:R-:W-:-:S04]  /*06e0*/  IMAD R13, R12, R15, R13 ;  /* 0x0000000f0c0d7224 */ /* 0x001fc800078e020d */
[----:B-1----:R-:W-:-:S04]  /*06f0*/  IMAD R8, R8, R25, R13 ;  /* 0x0000001908087224 */ /* 0x002fc800078e020d */
[----:B--2---:R-:W-:-:S04]  /*0700*/  IMAD R9, R24, R9, R8 ;  /* 0x0000000918097224 */ /* 0x004fc800078e0208 */
[----:B---3--:R-:W-:-:S04]  /*0710*/  IMAD R10, R14, R10, R9 ;  /* 0x0000000a0e0a7224 */ /* 0x008fc800078e0209 */
[----:B----4-:R-:W-:Y:S01]  /*0720*/  IMAD R19, R19, R11, R10 ;  /* 0x0000000b13137224 */ /* 0x010fe200078e020a */
[----:B------:R-:W-:Y:S06]  /*0730*/  BAR.SYNC.DEFER_BLOCKING 0x0 ;  /* 0x0000000000007b1d */ /* 0x000fec0000010000 */
[----:B------:R-:W-:Y:S05]  /*0740*/  @P1 BRA `(.L_x_1) ;  /* 0xfffffff800ac1947 */ /* 0x000fea000383ffff */
.L_x_0:
[----:B------:R-:W-:Y:S05]  /*0750*/  @P0 EXIT ;  /* 0x000000000000094d */ /* 0x000fea0003800000 */
[----:B------:R-:W0:Y:S01]  /*0760*/  LDC.64 R2, c[0x0][0x390] ;  /* 0x0000e400ff027b82 */ /* 0x000e220000000a00 */
[----:B------:R-:W-:-:S04]  /*0770*/  IMAD R17, R18, R0, R17 ;  /* 0x0000000012117224 */ /* 0x000fc800078e0211 */
[----:B0-----:R-:W-:-:S05]  /*0780*/  IMAD.WIDE R2, R17, 0x4, R2 ;  /* 0x0000000411027825 */ /* 0x001fca00078e0202 */
[----:B------:R-:W-:Y:S01]  /*0790*/  STG.E desc[UR8][R2.64], R19 ;  /* 0x0000001302007986 */ /* 0x000fe2000c101908 */
[----:B------:R-:W-:Y:S05]  /*07a0*/  EXIT ;  /* 0x000000000000794d */ /* 0x000fea0003800000 */
.L_x_2:
[----:B------:R-:W-:-:S00]  /*07b0*/  BRA `(.L_x_2) ;  /* 0xfffffffc00fc7947 */ /* 0x000fc0000383ffff */
[----:B------:R-:W-:-:S00]  /*07c0*/  NOP ;  /* 0x0000000000007918 */ /* 0x000fc00000000000 */
        /* <DEDUP_REMOVED lines=11> */
.L_x_3:


//--------------------- .nv.shared._Z10matrixMultPiS_S_i --------------------------
	.section	.nv.shared._Z10matrixMultPiS_S_i,"aw",@nobits
	.sectionflags	@""
	.align	4
.nv.shared._Z10matrixMultPiS_S_i:
	.zero		9216


//--------------------- .nv.shared.reserved.0     --------------------------
	.section	.nv.shared.reserved.0,"aw",@nobits
	.weak		__nv_reservedSMEM_offset_0_alias
	.size		__nv_reservedSMEM_offset_0_alias, 0, 64
	.other		__nv_reservedSMEM_offset_0_alias,@"STO_CUDA_RESERVED_SHARED STV_DEFAULT"
__nv_reservedSMEM_offset_0_alias:
	.zero		0
	.zero		64


//--------------------- .nv.constant0._Z10matrixMultPiS_S_i --------------------------
	.section	.nv.constant0._Z10matrixMultPiS_S_i,"a",@progbits
	.sectionflags	@""
	.align	4
.nv.constant0._Z10matrixMultPiS_S_i:
	.zero		924


//--------------------- SYMBOLS --------------------------

	.type		.nv.reservedSmem.offset0,@object
	.size		.nv.reservedSmem.offset0,0x4
	.type		.nv.reservedSmem.cap,@object
	.size		.nv.reservedSmem.cap,0x4
